//
// Generated by NVIDIA NVVM Compiler
//
// Compiler Build ID: CL-36424714
// Cuda compilation tools, release 13.0, V13.0.88
// Based on NVVM 20.0.0
//

.version 9.0
.target sm_100
.address_size 64

	// .globl	_Z21max_min_lineal_kernelPKfS0_PfS1_iiii
.extern .shared .align 16 .b8 mins[];

.visible .entry _Z21max_min_lineal_kernelPKfS0_PfS1_iiii(
	.param .u64 .ptr .align 1 _Z21max_min_lineal_kernelPKfS0_PfS1_iiii_param_0,
	.param .u64 .ptr .align 1 _Z21max_min_lineal_kernelPKfS0_PfS1_iiii_param_1,
	.param .u64 .ptr .align 1 _Z21max_min_lineal_kernelPKfS0_PfS1_iiii_param_2,
	.param .u64 .ptr .align 1 _Z21max_min_lineal_kernelPKfS0_PfS1_iiii_param_3,
	.param .u32 _Z21max_min_lineal_kernelPKfS0_PfS1_iiii_param_4,
	.param .u32 _Z21max_min_lineal_kernelPKfS0_PfS1_iiii_param_5,
	.param .u32 _Z21max_min_lineal_kernelPKfS0_PfS1_iiii_param_6,
	.param .u32 _Z21max_min_lineal_kernelPKfS0_PfS1_iiii_param_7
)
{
	.reg .pred 	%p<5>;
	.reg .b32 	%r<27>;
	.reg .b32 	%f<8>;
	.reg .b64 	%rd<17>;

	ld.param.u64 	%rd2, [_Z21max_min_lineal_kernelPKfS0_PfS1_iiii_param_0];
	ld.param.u64 	%rd3, [_Z21max_min_lineal_kernelPKfS0_PfS1_iiii_param_1];
	ld.param.u64 	%rd4, [_Z21max_min_lineal_kernelPKfS0_PfS1_iiii_param_2];
	ld.param.u64 	%rd1, [_Z21max_min_lineal_kernelPKfS0_PfS1_iiii_param_3];
	ld.param.u32 	%r8, [_Z21max_min_lineal_kernelPKfS0_PfS1_iiii_param_4];
	ld.param.u32 	%r9, [_Z21max_min_lineal_kernelPKfS0_PfS1_iiii_param_5];
	ld.param.u32 	%r10, [_Z21max_min_lineal_kernelPKfS0_PfS1_iiii_param_6];
	cvta.to.global.u64 	%rd5, %rd4;
	cvta.to.global.u64 	%rd6, %rd3;
	cvta.to.global.u64 	%rd7, %rd2;
	mov.u32 	%r1, %tid.x;
	mov.u32 	%r11, %ctaid.y;
	mov.u32 	%r2, %ctaid.x;
	mov.u32 	%r12, %ctaid.z;
	mul.lo.s32 	%r13, %r8, %r12;
	add.s32 	%r14, %r13, %r11;
	mad.lo.s32 	%r15, %r14, %r9, %r1;
	mul.lo.s32 	%r16, %r9, %r12;
	mad.lo.s32 	%r17, %r9, %r2, %r1;
	mad.lo.s32 	%r18, %r16, %r10, %r17;
	mul.lo.s32 	%r19, %r10, %r11;
	mad.lo.s32 	%r3, %r10, %r13, %r19;
	mad.lo.s32 	%r20, %r3, %r9, %r17;
	mul.wide.u32 	%rd8, %r15, 4;
	add.s64 	%rd9, %rd7, %rd8;
	ld.global.nc.f32 	%f1, [%rd9];
	mul.wide.u32 	%rd10, %r18, 4;
	add.s64 	%rd11, %rd6, %rd10;
	ld.global.nc.f32 	%f2, [%rd11];
	min.f32 	%f3, %f1, %f2;
	shl.b32 	%r21, %r1, 2;
	mov.u32 	%r22, mins;
	add.s32 	%r4, %r22, %r21;
	st.shared.f32 	[%r4], %f3;
	mul.wide.u32 	%rd12, %r20, 4;
	add.s64 	%rd13, %rd5, %rd12;
	st.global.f32 	[%rd13], %f3;
	bar.sync 	0;
	mov.u32 	%r26, %ntid.x;
	setp.lt.u32 	%p1, %r26, 2;
	@%p1 bra 	$L__BB0_4;
$L__BB0_1:
	shr.u32 	%r7, %r26, 1;
	setp.ge.u32 	%p2, %r1, %r7;
	@%p2 bra 	$L__BB0_3;
	ld.shared.f32 	%f4, [%r4];
	shl.b32 	%r23, %r7, 2;
	add.s32 	%r24, %r4, %r23;
	ld.shared.f32 	%f5, [%r24];
	max.f32 	%f6, %f4, %f5;
	st.shared.f32 	[%r4], %f6;
$L__BB0_3:
	bar.sync 	0;
	setp.gt.u32 	%p3, %r26, 3;
	mov.u32 	%r26, %r7;
	@%p3 bra 	$L__BB0_1;
$L__BB0_4:
	setp.ne.s32 	%p4, %r1, 0;
	@%p4 bra 	$L__BB0_6;
	ld.shared.f32 	%f7, [mins];
	add.s32 	%r25, %r3, %r2;
	cvta.to.global.u64 	%rd14, %rd1;
	mul.wide.u32 	%rd15, %r25, 4;
	add.s64 	%rd16, %rd14, %rd15;
	st.global.f32 	[%rd16], %f7;
$L__BB0_6:
	ret;

}
	// .globl	_Z24max_min_lineal_kernel_v2PKfS0_PfS1_iiii
.visible .entry _Z24max_min_lineal_kernel_v2PKfS0_PfS1_iiii(
	.param .u64 .ptr .align 1 _Z24max_min_lineal_kernel_v2PKfS0_PfS1_iiii_param_0,
	.param .u64 .ptr .align 1 _Z24max_min_lineal_kernel_v2PKfS0_PfS1_iiii_param_1,
	.param .u64 .ptr .align 1 _Z24max_min_lineal_kernel_v2PKfS0_PfS1_iiii_param_2,
	.param .u64 .ptr .align 1 _Z24max_min_lineal_kernel_v2PKfS0_PfS1_iiii_param_3,
	.param .u32 _Z24max_min_lineal_kernel_v2PKfS0_PfS1_iiii_param_4,
	.param .u32 _Z24max_min_lineal_kernel_v2PKfS0_PfS1_iiii_param_5,
	.param .u32 _Z24max_min_lineal_kernel_v2PKfS0_PfS1_iiii_param_6,
	.param .u32 _Z24max_min_lineal_kernel_v2PKfS0_PfS1_iiii_param_7
)
{
	.reg .pred 	%p<11>;
	.reg .b32 	%r<38>;
	.reg .b32 	%f<18>;
	.reg .b64 	%rd<17>;

	ld.param.u64 	%rd1, [_Z24max_min_lineal_kernel_v2PKfS0_PfS1_iiii_param_0];
	ld.param.u64 	%rd2, [_Z24max_min_lineal_kernel_v2PKfS0_PfS1_iiii_param_1];
	ld.param.u64 	%rd3, [_Z24max_min_lineal_kernel_v2PKfS0_PfS1_iiii_param_2];
	ld.param.u64 	%rd4, [_Z24max_min_lineal_kernel_v2PKfS0_PfS1_iiii_param_3];
	ld.param.u32 	%r11, [_Z24max_min_lineal_kernel_v2PKfS0_PfS1_iiii_param_4];
	ld.param.u32 	%r10, [_Z24max_min_lineal_kernel_v2PKfS0_PfS1_iiii_param_5];
	ld.param.u32 	%r12, [_Z24max_min_lineal_kernel_v2PKfS0_PfS1_iiii_param_6];
	mov.u32 	%r1, %tid.x;
	mov.u32 	%r13, %ctaid.y;
	mov.u32 	%r2, %ctaid.x;
	mov.u32 	%r14, %ctaid.z;
	mul.lo.s32 	%r15, %r11, %r14;
	add.s32 	%r16, %r15, %r13;
	mad.lo.s32 	%r3, %r16, %r10, %r1;
	mul.lo.s32 	%r17, %r10, %r14;
	mul.lo.s32 	%r4, %r17, %r12;
	mul.lo.s32 	%r18, %r12, %r13;
	mad.lo.s32 	%r5, %r12, %r15, %r18;
	setp.ge.u32 	%p1, %r1, %r10;
	@%p1 bra 	$L__BB1_2;
	mad.lo.s32 	%r19, %r10, %r2, %r1;
	cvta.to.global.u64 	%rd5, %rd1;
	cvta.to.global.u64 	%rd6, %rd2;
	cvta.to.global.u64 	%rd7, %rd3;
	mul.wide.u32 	%rd8, %r3, 4;
	add.s64 	%rd9, %rd5, %rd8;
	ld.global.nc.f32 	%f1, [%rd9];
	add.s32 	%r20, %r19, %r4;
	mul.wide.u32 	%rd10, %r20, 4;
	add.s64 	%rd11, %rd6, %rd10;
	ld.global.nc.f32 	%f2, [%rd11];
	min.f32 	%f3, %f1, %f2;
	mad.lo.s32 	%r21, %r5, %r10, %r19;
	mul.wide.u32 	%rd12, %r21, 4;
	add.s64 	%rd13, %rd7, %rd12;
	st.global.f32 	[%rd13], %f3;
$L__BB1_2:
	bar.sync 	0;
	mov.b32 	%r22, -8388609;
	shfl.sync.down.b32	%r23|%p2, %r22, 16, 31, -1;
	mov.b32 	%f4, %r23;
	max.f32 	%f5, %f4, 0fFF7FFFFF;
	mov.b32 	%r24, %f5;
	shfl.sync.down.b32	%r25|%p3, %r24, 8, 31, -1;
	mov.b32 	%f6, %r25;
	max.f32 	%f7, %f5, %f6;
	mov.b32 	%r26, %f7;
	shfl.sync.down.b32	%r27|%p4, %r26, 4, 31, -1;
	mov.b32 	%f8, %r27;
	max.f32 	%f9, %f7, %f8;
	mov.b32 	%r28, %f9;
	shfl.sync.down.b32	%r29|%p5, %r28, 2, 31, -1;
	mov.b32 	%f10, %r29;
	max.f32 	%f11, %f9, %f10;
	mov.b32 	%r30, %f11;
	shfl.sync.down.b32	%r31|%p6, %r30, 1, 31, -1;
	mov.b32 	%f12, %r31;
	max.f32 	%f13, %f11, %f12;
	shl.b32 	%r32, %r1, 2;
	mov.u32 	%r33, mins;
	add.s32 	%r6, %r33, %r32;
	st.shared.f32 	[%r6], %f13;
	mov.u32 	%r37, %ntid.x;
	setp.lt.u32 	%p7, %r37, 2;
	@%p7 bra 	$L__BB1_6;
$L__BB1_3:
	shr.u32 	%r9, %r37, 1;
	setp.ge.u32 	%p8, %r1, %r9;
	@%p8 bra 	$L__BB1_5;
	ld.shared.f32 	%f14, [%r6];
	shl.b32 	%r34, %r9, 2;
	add.s32 	%r35, %r6, %r34;
	ld.shared.f32 	%f15, [%r35];
	max.f32 	%f16, %f14, %f15;
	st.shared.f32 	[%r6], %f16;
$L__BB1_5:
	bar.sync 	0;
	setp.gt.u32 	%p9, %r37, 3;
	mov.u32 	%r37, %r9;
	@%p9 bra 	$L__BB1_3;
$L__BB1_6:
	setp.ne.s32 	%p10, %r1, 0;
	@%p10 bra 	$L__BB1_8;
	ld.shared.f32 	%f17, [mins];
	add.s32 	%r36, %r5, %r2;
	cvta.to.global.u64 	%rd14, %rd4;
	mul.wide.u32 	%rd15, %r36, 4;
	add.s64 	%rd16, %rd14, %rd15;
	st.global.f32 	[%rd16], %f17;
$L__BB1_8:
	ret;

}


// ===== COMPILED SASS (sm_100) =====

	.target	sm_100

	.elftype	@"ET_EXEC"


//--------------------- .note.nv.tkinfo           --------------------------
	.section	.note.nv.tkinfo,"",@"SHT_NOTE"
	.sectionflags	@"SHF_NOTE_NV_TKINFO"
	.tkinfo
        /*0018*/ 	.word	0x00000002
        /*0030*/ 	.string	""
        /*0030*/ 	.string	"ptxas"
        /*0030*/ 	.string	"Cuda compilation tools, release 13.0, V13.0.88"
        /*0030*/ 	.string	"Build cuda_13.0.r13.0/compiler.36424714_0"
        /*0030*/ 	.string	"-arch sm_100 -m 64 "



//--------------------- .note.nv.cuinfo           --------------------------
	.section	.note.nv.cuinfo,"",@"SHT_NOTE"
	.sectionflags	@"SHF_NOTE_NV_CUINFO"
        /*0018*/ 	.short	0x0002
        /*001a*/ 	.short	0x0064
        /*001c*/ 	.short	0x0082
	.zero		2


//--------------------- .nv.info                  --------------------------
	.section	.nv.info,"",@"SHT_CUDA_INFO"
	.align	4


	//----- nvinfo : EIATTR_REGCOUNT
	.align		4
        /*0000*/ 	.byte	0x04, 0x2f
        /*0002*/ 	.short	(.L_1 - .L_0)
	.align		4
.L_0:
        /*0004*/ 	.word	index@(_Z21max_min_lineal_kernelPKfS0_PfS1_iiii)
        /*0008*/ 	.word	0x00000010


	//----- nvinfo : EIATTR_FRAME_SIZE
	.align		4
.L_1:
        /*000c*/ 	.byte	0x04, 0x11
        /*000e*/ 	.short	(.L_3 - .L_2)
	.align		4
.L_2:
        /*0010*/ 	.word	index@(_Z21max_min_lineal_kernelPKfS0_PfS1_iiii)
        /*0014*/ 	.word	0x00000000


	//----- nvinfo : EIATTR_REGCOUNT
	.align		4
.L_3:
        /*0018*/ 	.byte	0x04, 0x2f
        /*001a*/ 	.short	(.L_5 - .L_4)
	.align		4
.L_4:
        /*001c*/ 	.word	index@(_Z24max_min_lineal_kernel_v2PKfS0_PfS1_iiii)
        /*0020*/ 	.word	0x00000010


	//----- nvinfo : EIATTR_FRAME_SIZE
	.align		4
.L_5:
        /*0024*/ 	.byte	0x04, 0x11
        /*0026*/ 	.short	(.L_7 - .L_6)
	.align		4
.L_6:
        /*0028*/ 	.word	index@(_Z24max_min_lineal_kernel_v2PKfS0_PfS1_iiii)
        /*002c*/ 	.word	0x00000000


	//----- nvinfo : EIATTR_MIN_STACK_SIZE
	.align		4
.L_7:
        /*0030*/ 	.byte	0x04, 0x12
        /*0032*/ 	.short	(.L_9 - .L_8)
	.align		4
.L_8:
        /*0034*/ 	.word	index@(_Z24max_min_lineal_kernel_v2PKfS0_PfS1_iiii)
        /*0038*/ 	.word	0x00000000


	//----- nvinfo : EIATTR_MIN_STACK_SIZE
	.align		4
.L_9:
        /*003c*/ 	.byte	0x04, 0x12
        /*003e*/ 	.short	(.L_11 - .L_10)
	.align		4
.L_10:
        /*0040*/ 	.word	index@(_Z21max_min_lineal_kernelPKfS0_PfS1_iiii)
        /*0044*/ 	.word	0x00000000
.L_11:


//--------------------- .nv.compat                --------------------------
	.section	.nv.compat,"",@"SHT_CUDA_COMPAT_INFO"
	.align	4
        /*0000*/ 	.byte	0x02, 0x09, 0x00, 0x00, 0x02, 0x02, 0x01, 0x00, 0x02, 0x05, 0x05, 0x00, 0x03, 0x07, 0x01, 0x01
        /*0010*/ 	.byte	0x02, 0x03, 0x00, 0x00, 0x02, 0x06, 0x01, 0x00, 0x04, 0x0b, 0x08, 0x00, 0x09, 0x00, 0x00, 0x00
        /*0020*/ 	.byte	0x00, 0x00, 0x00, 0x00


//--------------------- .nv.info._Z24max_min_lineal_kernel_v2PKfS0_PfS1_iiii --------------------------
	.section	.nv.info._Z24max_min_lineal_kernel_v2PKfS0_PfS1_iiii,"",@"SHT_CUDA_INFO"
	.sectionflags	@""
	.align	4


	//----- nvinfo : EIATTR_CUDA_API_VERSION
	.align		4
        /*0000*/ 	.byte	0x04, 0x37
        /*0002*/ 	.short	(.L_13 - .L_12)
.L_12:
        /*0004*/ 	.word	0x00000082


	//----- nvinfo : EIATTR_KPARAM_INFO
	.align		4
.L_13:
        /*0008*/ 	.byte	0x04, 0x17
        /*000a*/ 	.short	(.L_15 - .L_14)
.L_14:
        /*000c*/ 	.word	0x00000000
        /*0010*/ 	.short	0x0007
        /*0012*/ 	.short	0x002c
        /*0014*/ 	.byte	0x00, 0xf0, 0x11, 0x00


	//----- nvinfo : EIATTR_KPARAM_INFO
	.align		4
.L_15:
        /*0018*/ 	.byte	0x04, 0x17
        /*001a*/ 	.short	(.L_17 - .L_16)
.L_16:
        /*001c*/ 	.word	0x00000000
        /*0020*/ 	.short	0x0006
        /*0022*/ 	.short	0x0028
        /*0024*/ 	.byte	0x00, 0xf0, 0x11, 0x00


	//----- nvinfo : EIATTR_KPARAM_INFO
	.align		4
.L_17:
        /*0028*/ 	.byte	0x04, 0x17
        /*002a*/ 	.short	(.L_19 - .L_18)
.L_18:
        /*002c*/ 	.word	0x00000000
        /*0030*/ 	.short	0x0005
        /*0032*/ 	.short	0x0024
        /*0034*/ 	.byte	0x00, 0xf0, 0x11, 0x00


	//----- nvinfo : EIATTR_KPARAM_INFO
	.align		4
.L_19:
        /*0038*/ 	.byte	0x04, 0x17
        /*003a*/ 	.short	(.L_21 - .L_20)
.L_20:
        /*003c*/ 	.word	0x00000000
        /*0040*/ 	.short	0x0004
        /*0042*/ 	.short	0x0020
        /*0044*/ 	.byte	0x00, 0xf0, 0x11, 0x00


	//----- nvinfo : EIATTR_KPARAM_INFO
	.align		4
.L_21:
        /*0048*/ 	.byte	0x04, 0x17
        /*004a*/ 	.short	(.L_23 - .L_22)
.L_22:
        /*004c*/ 	.word	0x00000000
        /*0050*/ 	.short	0x0003
        /*0052*/ 	.short	0x0018
        /*0054*/ 	.byte	0x00, 0xf5, 0x21, 0x00


	//----- nvinfo : EIATTR_KPARAM_INFO
	.align		4
.L_23:
        /*0058*/ 	.byte	0x04, 0x17
        /*005a*/ 	.short	(.L_25 - .L_24)
.L_24:
        /*005c*/ 	.word	0x00000000
        /*0060*/ 	.short	0x0002
        /*0062*/ 	.short	0x0010
        /*0064*/ 	.byte	0x00, 0xf5, 0x21, 0x00


	//----- nvinfo : EIATTR_KPARAM_INFO
	.align		4
.L_25:
        /*0068*/ 	.byte	0x04, 0x17
        /*006a*/ 	.short	(.L_27 - .L_26)
.L_26:
        /*006c*/ 	.word	0x00000000
        /*0070*/ 	.short	0x0001
        /*0072*/ 	.short	0x0008
        /*0074*/ 	.byte	0x00, 0xf5, 0x21, 0x00


	//----- nvinfo : EIATTR_KPARAM_INFO
	.align		4
.L_27:
        /*0078*/ 	.byte	0x04, 0x17
        /*007a*/ 	.short	(.L_29 - .L_28)
.L_28:
        /*007c*/ 	.word	0x00000000
        /*0080*/ 	.short	0x0000
        /*0082*/ 	.short	0x0000
        /*0084*/ 	.byte	0x00, 0xf5, 0x21, 0x00


	//----- nvinfo : EIATTR_SPARSE_MMA_MASK
	.align		4
.L_29:
        /*0088*/ 	.byte	0x03, 0x50
        /*008a*/ 	.short	0x0000


	//----- nvinfo : EIATTR_MAXREG_COUNT
	.align		4
        /*008c*/ 	.byte	0x03, 0x1b
        /*008e*/ 	.short	0x00ff


	//----- nvinfo : EIATTR_NUM_BARRIERS
	.align		4
        /*0090*/ 	.byte	0x02, 0x4c
        /*0092*/ 	.byte	0x01
	.zero		1


	//----- nvinfo : EIATTR_MERCURY_ISA_VERSION
	.align		4
        /*0094*/ 	.byte	0x03, 0x5f
        /*0096*/ 	.short	0x0101


	//----- nvinfo : EIATTR_VRC_CTA_INIT_COUNT
	.align		4
        /*0098*/ 	.byte	0x02, 0x4a
	.zero		1
	.zero		1


	//----- nvinfo : EIATTR_EXIT_INSTR_OFFSETS
	.align		4
        /*009c*/ 	.byte	0x04, 0x1c
        /*009e*/ 	.short	(.L_31 - .L_30)


	//   ....[0]....
.L_30:
        /*00a0*/ 	.word	0x00000330


	//   ....[1]....
        /*00a4*/ 	.word	0x000003c0


	//----- nvinfo : EIATTR_CBANK_PARAM_SIZE
	.align		4
.L_31:
        /*00a8*/ 	.byte	0x03, 0x19
        /*00aa*/ 	.short	0x0030


	//----- nvinfo : EIATTR_PARAM_CBANK
	.align		4
        /*00ac*/ 	.byte	0x04, 0x0a
        /*00ae*/ 	.short	(.L_33 - .L_32)
	.align		4
.L_32:
        /*00b0*/ 	.word	index@(.nv.constant0._Z24max_min_lineal_kernel_v2PKfS0_PfS1_iiii)
        /*00b4*/ 	.short	0x0380
        /*00b6*/ 	.short	0x0030


	//----- nvinfo : EIATTR_SW_WAR
	.align		4
.L_33:
        /*00b8*/ 	.byte	0x04, 0x36
        /*00ba*/ 	.short	(.L_35 - .L_34)
.L_34:
        /*00bc*/ 	.word	0x00000008
.L_35:


//--------------------- .nv.info._Z21max_min_lineal_kernelPKfS0_PfS1_iiii --------------------------
	.section	.nv.info._Z21max_min_lineal_kernelPKfS0_PfS1_iiii,"",@"SHT_CUDA_INFO"
	.sectionflags	@""
	.align	4


	//----- nvinfo : EIATTR_CUDA_API_VERSION
	.align		4
        /*0000*/ 	.byte	0x04, 0x37
        /*0002*/ 	.short	(.L_37 - .L_36)
.L_36:
        /*0004*/ 	.word	0x00000082


	//----- nvinfo : EIATTR_KPARAM_INFO
	.align		4
.L_37:
        /*0008*/ 	.byte	0x04, 0x17
        /*000a*/ 	.short	(.L_39 - .L_38)
.L_38:
        /*000c*/ 	.word	0x00000000
        /*0010*/ 	.short	0x0007
        /*0012*/ 	.short	0x002c
        /*0014*/ 	.byte	0x00, 0xf0, 0x11, 0x00


	//----- nvinfo : EIATTR_KPARAM_INFO
	.align		4
.L_39:
        /*0018*/ 	.byte	0x04, 0x17
        /*001a*/ 	.short	(.L_41 - .L_40)
.L_40:
        /*001c*/ 	.word	0x00000000
        /*0020*/ 	.short	0x0006
        /*0022*/ 	.short	0x0028
        /*0024*/ 	.byte	0x00, 0xf0, 0x11, 0x00


	//----- nvinfo : EIATTR_KPARAM_INFO
	.align		4
.L_41:
        /*0028*/ 	.byte	0x04, 0x17
        /*002a*/ 	.short	(.L_43 - .L_42)
.L_42:
        /*002c*/ 	.word	0x00000000
        /*0030*/ 	.short	0x0005
        /*0032*/ 	.short	0x0024
        /*0034*/ 	.byte	0x00, 0xf0, 0x11, 0x00


	//----- nvinfo : EIATTR_KPARAM_INFO
	.align		4
.L_43:
        /*0038*/ 	.byte	0x04, 0x17
        /*003a*/ 	.short	(.L_45 - .L_44)
.L_44:
        /*003c*/ 	.word	0x00000000
        /*0040*/ 	.short	0x0004
        /*0042*/ 	.short	0x0020
        /*0044*/ 	.byte	0x00, 0xf0, 0x11, 0x00


	//----- nvinfo : EIATTR_KPARAM_INFO
	.align		4
.L_45:
        /*0048*/ 	.byte	0x04, 0x17
        /*004a*/ 	.short	(.L_47 - .L_46)
.L_46:
        /*004c*/ 	.word	0x00000000
        /*0050*/ 	.short	0x0003
        /*0052*/ 	.short	0x0018
        /*0054*/ 	.byte	0x00, 0xf5, 0x21, 0x00


	//----- nvinfo : EIATTR_KPARAM_INFO
	.align		4
.L_47:
        /*0058*/ 	.byte	0x04, 0x17
        /*005a*/ 	.short	(.L_49 - .L_48)
.L_48:
        /*005c*/ 	.word	0x00000000
        /*0060*/ 	.short	0x0002
        /*0062*/ 	.short	0x0010
        /*0064*/ 	.byte	0x00, 0xf5, 0x21, 0x00


	//----- nvinfo : EIATTR_KPARAM_INFO
	.align		4
.L_49:
        /*0068*/ 	.byte	0x04, 0x17
        /*006a*/ 	.short	(.L_51 - .L_50)
.L_50:
        /*006c*/ 	.word	0x00000000
        /*0070*/ 	.short	0x0001
        /*0072*/ 	.short	0x0008
        /*0074*/ 	.byte	0x00, 0xf5, 0x21, 0x00


	//----- nvinfo : EIATTR_KPARAM_INFO
	.align		4
.L_51:
        /*0078*/ 	.byte	0x04, 0x17
        /*007a*/ 	.short	(.L_53 - .L_52)
.L_52:
        /*007c*/ 	.word	0x00000000
        /*0080*/ 	.short	0x0000
        /*0082*/ 	.short	0x0000
        /*0084*/ 	.byte	0x00, 0xf5, 0x21, 0x00


	//----- nvinfo : EIATTR_SPARSE_MMA_MASK
	.align		4
.L_53:
        /*0088*/ 	.byte	0x03, 0x50
        /*008a*/ 	.short	0x0000


	//----- nvinfo : EIATTR_MAXREG_COUNT
	.align		4
        /*008c*/ 	.byte	0x03, 0x1b
        /*008e*/ 	.short	0x00ff


	//----- nvinfo : EIATTR_NUM_BARRIERS
	.align		4
        /*0090*/ 	.byte	0x02, 0x4c
        /*0092*/ 	.byte	0x01
	.zero		1


	//----- nvinfo : EIATTR_MERCURY_ISA_VERSION
	.align		4
        /*0094*/ 	.byte	0x03, 0x5f
        /*0096*/ 	.short	0x0101


	//----- nvinfo : EIATTR_VRC_CTA_INIT_COUNT
	.align		4
        /*0098*/ 	.byte	0x02, 0x4a
	.zero		1
	.zero		1


	//----- nvinfo : EIATTR_EXIT_INSTR_OFFSETS
	.align		4
        /*009c*/ 	.byte	0x04, 0x1c
        /*009e*/ 	.short	(.L_55 - .L_54)


	//   ....[0]....
.L_54:
        /*00a0*/ 	.word	0x00000310


	//   ....[1]....
        /*00a4*/ 	.word	0x000003a0


	//----- nvinfo : EIATTR_CBANK_PARAM_SIZE
	.align		4
.L_55:
        /*00a8*/ 	.byte	0x03, 0x19
        /*00aa*/ 	.short	0x0030


	//----- nvinfo : EIATTR_PARAM_CBANK
	.align		4
        /*00ac*/ 	.byte	0x04, 0x0a
        /*00ae*/ 	.short	(.L_57 - .L_56)
	.align		4
.L_56:
        /*00b0*/ 	.word	index@(.nv.constant0._Z21max_min_lineal_kernelPKfS0_PfS1_iiii)
        /*00b4*/ 	.short	0x0380
        /*00b6*/ 	.short	0x0030


	//----- nvinfo : EIATTR_SW_WAR
	.align		4
.L_57:
        /*00b8*/ 	.byte	0x04, 0x36
        /*00ba*/ 	.short	(.L_59 - .L_58)
.L_58:
        /*00bc*/ 	.word	0x00000008
.L_59:


//--------------------- .nv.callgraph             --------------------------
	.section	.nv.callgraph,"",@"SHT_CUDA_CALLGRAPH"
	.align	4
	.sectionentsize	8
	.align		4
        /*0000*/ 	.word	0x00000000
	.align		4
        /*0004*/ 	.word	0xffffffff
	.align		4
        /*0008*/ 	.word	0x00000000
	.align		4
        /*000c*/ 	.word	0xfffffffe
	.align		4
        /*0010*/ 	.word	0x00000000
	.align		4
        /*0014*/ 	.word	0xfffffffd
	.align		4
        /*0018*/ 	.word	0x00000000
	.align		4
        /*001c*/ 	.word	0xfffffffc


//--------------------- .text._Z24max_min_lineal_kernel_v2PKfS0_PfS1_iiii --------------------------
	.section	.text._Z24max_min_lineal_kernel_v2PKfS0_PfS1_iiii,"ax",@progbits
	.align	128
        .global         _Z24max_min_lineal_kernel_v2PKfS0_PfS1_iiii
        .type           _Z24max_min_lineal_kernel_v2PKfS0_PfS1_iiii,@function
        .size           _Z24max_min_lineal_kernel_v2PKfS0_PfS1_iiii,(.L_x_6 - _Z24max_min_lineal_kernel_v2PKfS0_PfS1_iiii)
        .other          _Z24max_min_lineal_kernel_v2PKfS0_PfS1_iiii,@"STO_CUDA_ENTRY STV_DEFAULT"
_Z24max_min_lineal_kernel_v2PKfS0_PfS1_iiii:
.text._Z24max_min_lineal_kernel_v2PKfS0_PfS1_iiii:
[----:B------:R-:W-:Y:S01]  /*0000*/  LDC R1, c[0x0][0x37c] ;  /* 0x0000df00ff017b82 */ /* 0x000fe20000000800 */
[----:B------:R-:W0:Y:S07]  /*0010*/  S2R R0, SR_TID.X ;  /* 0x0000000000007919 */ /* 0x000e2e0000002100 */
[----:B------:R-:W0:Y:S01]  /*0020*/  LDC.64 R2, c[0x0][0x3a0] ;  /* 0x0000e800ff027b82 */ /* 0x000e220000000a00 */
[----:B------:R-:W1:Y:S07]  /*0030*/  LDCU.64 UR6, c[0x0][0x358] ;  /* 0x00006b00ff0677ac */ /* 0x000e6e0008000a00 */
[----:B------:R-:W2:Y:S08]  /*0040*/  S2UR UR5, SR_CTAID.Z ;  /* 0x00000000000579c3 */ /* 0x000eb00000002700 */
[----:B------:R-:W3:Y:S08]  /*0050*/  S2UR UR4, SR_CTAID.Y ;  /* 0x00000000000479c3 */ /* 0x000ef00000002600 */
[----:B------:R-:W4:Y:S01]  /*0060*/  S2UR UR8, SR_CTAID.X ;  /* 0x00000000000879c3 */ /* 0x000f220000002500 */
[----:B0-----:R-:W-:-:S07]  /*0070*/  ISETP.GE.U32.AND P1, PT, R0, R3, PT ;  /* 0x000000030000720c */ /* 0x001fce0003f26070 */
[----:B------:R-:W0:Y:S01]  /*0080*/  LDC R12, c[0x0][0x3a8] ;  /* 0x0000ea00ff0c7b82 */ /* 0x000e220000000800 */
[----:B--2---:R-:W-:Y:S02]  /*0090*/  IMAD R2, R2, UR5, RZ ;  /* 0x0000000502027c24 */ /* 0x004fe4000f8e02ff */
[----:B------:R-:W-:-:S05]  /*00a0*/  IMAD R10, R3, UR5, RZ ;  /* 0x00000005030a7c24 */ /* 0x000fca000f8e02ff */
[----:B------:R-:W2:Y:S01]  /*00b0*/  LDC.64 R4, c[0x0][0x380] ;  /* 0x0000e000ff047b82 */ /* 0x000ea20000000a00 */
[----:B---3--:R-:W-:-:S05]  /*00c0*/  IADD3 R8, PT, PT, R2, UR4, RZ ;  /* 0x0000000402087c10 */ /* 0x008fca000fffe0ff */
[--C-:B------:R-:W-:Y:S02]  /*00d0*/  IMAD R9, R8, R3, R0.reuse ;  /* 0x0000000308097224 */ /* 0x100fe400078e0200 */
[----:B------:R-:W3:Y:S01]  /*00e0*/  LDC.64 R6, c[0x0][0x388] ;  /* 0x0000e200ff067b82 */ /* 0x000ee20000000a00 */
[----:B----4-:R-:W-:-:S04]  /*00f0*/  @!P1 IMAD R13, R3, UR8, R0 ;  /* 0x00000008030d9c24 */ /* 0x010fc8000f8e0200 */
[----:B0-----:R-:W-:Y:S02]  /*0100*/  @!P1 IMAD R11, R10, R12, R13 ;  /* 0x0000000c0a0b9224 */ /* 0x001fe400078e020d */
[----:B--2---:R-:W-:Y:S02]  /*0110*/  @!P1 IMAD.WIDE.U32 R4, R9, 0x4, R4 ;  /* 0x0000000409049825 */ /* 0x004fe400078e0004 */
[----:B------:R-:W0:Y:S04]  /*0120*/  @!P1 LDC.64 R8, c[0x0][0x390] ;  /* 0x0000e400ff089b82 */ /* 0x000e280000000a00 */
[----:B-1----:R1:W2:Y:S01]  /*0130*/  @!P1 LDG.E.CONSTANT R4, desc[UR6][R4.64] ;  /* 0x0000000604049981 */ /* 0x0022a2000c1e9900 */
[----:B---3--:R-:W-:-:S06]  /*0140*/  @!P1 IMAD.WIDE.U32 R6, R11, 0x4, R6 ;  /* 0x000000040b069825 */ /* 0x008fcc00078e0006 */
[----:B------:R-:W2:Y:S01]  /*0150*/  @!P1 LDG.E.CONSTANT R7, desc[UR6][R6.64] ;  /* 0x0000000606079981 */ /* 0x000ea2000c1e9900 */
[----:B------:R-:W-:Y:S01]  /*0160*/  IMAD R11, R12, UR4, RZ ;  /* 0x000000040c0b7c24 */ /* 0x000fe2000f8e02ff */
[----:B------:R-:W3:Y:S03]  /*0170*/  S2UR UR5, SR_CgaCtaId ;  /* 0x00000000000579c3 */ /* 0x000ee60000008800 */
[----:B------:R-:W-:-:S04]  /*0180*/  IMAD R10, R2, R12, R11 ;  /* 0x0000000c020a7224 */ /* 0x000fc800078e020b */
[----:B------:R-:W-:-:S04]  /*0190*/  @!P1 IMAD R3, R10, R3, R13 ;  /* 0x000000030a039224 */ /* 0x000fc800078e020d */
[----:B0-----:R-:W-:Y:S01]  /*01a0*/  @!P1 IMAD.WIDE.U32 R2, R3, 0x4, R8 ;  /* 0x0000000403029825 */ /* 0x001fe200078e0008 */
[----:B------:R-:W-:Y:S01]  /*01b0*/  UMOV UR4, 0x400 ;  /* 0x0000040000047882 */ /* 0x000fe20000000000 */
[----:B------:R-:W0:Y:S01]  /*01c0*/  LDCU UR9, c[0x0][0x360] ;  /* 0x00006c00ff0977ac */ /* 0x000e220008000800 */
[----:B-1----:R-:W-:Y:S01]  /*01d0*/  MOV R5, 0xff7fffff ;  /* 0xff7fffff00057802 */ /* 0x002fe20000000f00 */
[----:B---3--:R-:W-:Y:S02]  /*01e0*/  ULEA UR4, UR5, UR4, 0x18 ;  /* 0x0000000405047291 */ /* 0x008fe4000f8ec0ff */
[----:B0-----:R-:W-:Y:S01]  /*01f0*/  UISETP.GE.U32.AND UP0, UPT, UR9, 0x2, UPT ;  /* 0x000000020900788c */ /* 0x001fe2000bf06070 */
[----:B------:R-:W-:Y:S02]  /*0200*/  ISETP.NE.AND P0, PT, R0, RZ, PT ;  /* 0x000000ff0000720c */ /* 0x000fe40003f05270 */
[----:B--2---:R-:W-:-:S05]  /*0210*/  @!P1 FMNMX R11, R4, R7, PT ;  /* 0x00000007040b9209 */ /* 0x004fca0003800000 */
[----:B------:R0:W-:Y:S01]  /*0220*/  @!P1 STG.E desc[UR6][R2.64], R11 ;  /* 0x0000000b02009986 */ /* 0x0001e2000c101906 */
[----:B------:R-:W-:Y:S01]  /*0230*/  LEA R4, R0, UR4, 0x2 ;  /* 0x0000000400047c11 */ /* 0x000fe2000f8e10ff */
[----:B------:R-:W-:Y:S06]  /*0240*/  BAR.SYNC.DEFER_BLOCKING 0x0 ;  /* 0x0000000000007b1d */ /* 0x000fec0000010000 */
[----:B------:R0:W-:Y:S01]  /*0250*/  STS [R4], R5 ;  /* 0x0000000504007388 */ /* 0x0001e20000000800 */
[----:B------:R-:W-:Y:S05]  /*0260*/  BRA.U !UP0, `(.L_x_0) ;  /* 0x0000000108307547 */ /* 0x000fea000b800000 */
[----:B0-----:R-:W-:-:S07]  /*0270*/  MOV R2, UR9 ;  /* 0x0000000900027c02 */ /* 0x001fce0008000f00 */
.L_x_1:
[----:B------:R-:W-:-:S04]  /*0280*/  SHF.R.U32.HI R7, RZ, 0x1, R2 ;  /* 0x00000001ff077819 */ /* 0x000fc80000011602 */
[----:B------:R-:W-:-:S13]  /*0290*/  ISETP.GE.U32.AND P1, PT, R0, R7, PT ;  /* 0x000000070000720c */ /* 0x000fda0003f26070 */
[----:B------:R-:W-:Y:S01]  /*02a0*/  @!P1 LEA R5, R7, R4, 0x2 ;  /* 0x0000000407059211 */ /* 0x000fe200078e10ff */
[----:B------:R-:W-:Y:S04]  /*02b0*/  @!P1 LDS R3, [R4] ;  /* 0x0000000004039984 */ /* 0x000fe80000000800 */
[----:B------:R-:W0:Y:S02]  /*02c0*/  @!P1 LDS R6, [R5] ;  /* 0x0000000005069984 */ /* 0x000e240000000800 */
[----:B0-----:R-:W-:-:S05]  /*02d0*/  @!P1 FMNMX R3, R3, R6, !PT ;  /* 0x0000000603039209 */ /* 0x001fca0007800000 */
[----:B------:R1:W-:Y:S01]  /*02e0*/  @!P1 STS [R4], R3 ;  /* 0x0000000304009388 */ /* 0x0003e20000000800 */
[----:B------:R-:W-:Y:S01]  /*02f0*/  BAR.SYNC.DEFER_BLOCKING 0x0 ;  /* 0x0000000000007b1d */ /* 0x000fe20000010000 */
[----:B------:R-:W-:Y:S02]  /*0300*/  ISETP.GT.U32.AND P1, PT, R2, 0x3, PT ;  /* 0x000000030200780c */ /* 0x000fe40003f24070 */
[----:B------:R-:W-:-:S11]  /*0310*/  MOV R2, R7 ;  /* 0x0000000700027202 */ /* 0x000fd60000000f00 */
[----:B-1----:R-:W-:Y:S05]  /*0320*/  @P1 BRA `(.L_x_1) ;  /* 0xfffffffc00d41947 */ /* 0x002fea000383ffff */
.L_x_0:
[----:B------:R-:W-:Y:S05]  /*0330*/  @P0 EXIT ;  /* 0x000000000000094d */ /* 0x000fea0003800000 */
[----:B------:R-:W1:Y:S01]  /*0340*/  S2UR UR5, SR_CgaCtaId ;  /* 0x00000000000579c3 */ /* 0x000e620000008800 */
[----:B------:R-:W-:Y:S01]  /*0350*/  UMOV UR4, 0x400 ;  /* 0x0000040000047882 */ /* 0x000fe20000000000 */
[----:B------:R-:W-:-:S06]  /*0360*/  IADD3 R7, PT, PT, R10, UR8, RZ ;  /* 0x000000080a077c10 */ /* 0x000fcc000fffe0ff */
[----:B0-----:R-:W0:Y:S01]  /*0370*/  LDC.64 R2, c[0x0][0x398] ;  /* 0x0000e600ff027b82 */ /* 0x001e220000000a00 */
[----:B-1----:R-:W-:Y:S01]  /*0380*/  ULEA UR4, UR5, UR4, 0x18 ;  /* 0x0000000405047291 */ /* 0x002fe2000f8ec0ff */
[----:B0-----:R-:W-:-:S08]  /*0390*/  IMAD.WIDE.U32 R2, R7, 0x4, R2 ;  /* 0x0000000407027825 */ /* 0x001fd000078e0002 */
[----:B------:R-:W0:Y:S04]  /*03a0*/  LDS R5, [UR4] ;  /* 0x00000004ff057984 */ /* 0x000e280008000800 */
[----:B0-----:R-:W-:Y:S01]  /*03b0*/  STG.E desc[UR6][R2.64], R5 ;  /* 0x0000000502007986 */ /* 0x001fe2000c101906 */
[----:B------:R-:W-:Y:S05]  /*03c0*/  EXIT ;  /* 0x000000000000794d */ /* 0x000fea0003800000 */
.L_x_2:
[----:B------:R-:W-:-:S00]  /*03d0*/  BRA `(.L_x_2) ;  /* 0xfffffffc00fc7947 */ /* 0x000fc0000383ffff */
[----:B------:R-:W-:-:S00]  /*03e0*/  NOP ;  /* 0x0000000000007918 */ /* 0x000fc00000000000 */
        /* <DEDUP_REMOVED lines=9> */
.L_x_6:


//--------------------- .text._Z21max_min_lineal_kernelPKfS0_PfS1_iiii --------------------------
	.section	.text._Z21max_min_lineal_kernelPKfS0_PfS1_iiii,"ax",@progbits
	.align	128
        .global         _Z21max_min_lineal_kernelPKfS0_PfS1_iiii
        .type           _Z21max_min_lineal_kernelPKfS0_PfS1_iiii,@function
        .size           _Z21max_min_lineal_kernelPKfS0_PfS1_iiii,(.L_x_7 - _Z21max_min_lineal_kernelPKfS0_PfS1_iiii)
        .other          _Z21max_min_lineal_kernelPKfS0_PfS1_iiii,@"STO_CUDA_ENTRY STV_DEFAULT"
_Z21max_min_lineal_kernelPKfS0_PfS1_iiii:
.text._Z21max_min_lineal_kernelPKfS0_PfS1_iiii:
[----:B------:R-:W-:Y:S01]  /*0000*/  LDC R1, c[0x0][0x37c] ;  /* 0x0000df00ff017b82 */ /* 0x000fe20000000800 */
[----:B------:R-:W0:Y:S07]  /*0010*/  S2R R0, SR_TID.X ;  /* 0x0000000000007919 */ /* 0x000e2e0000002100 */
[----:B------:R-:W1:Y:S01]  /*0020*/  S2UR UR5, SR_CTAID.Z ;  /* 0x00000000000579c3 */ /* 0x000e620000002700 */
[----:B------:R-:W2:Y:S07]  /*0030*/  LDCU.64 UR6, c[0x0][0x358] ;  /* 0x00006b00ff0677ac */ /* 0x000eae0008000a00 */
[----:B------:R-:W1:Y:S08]  /*0040*/  LDC.64 R2, c[0x0][0x3a0] ;  /* 0x0000e800ff027b82 */ /* 0x000e700000000a00 */
[----:B------:R-:W0:Y:S08]  /*0050*/  S2UR UR8, SR_CTAID.X ;  /* 0x00000000000879c3 */ /* 0x000e300000002500 */
[----:B------:R-:W3:Y:S08]  /*0060*/  S2UR UR4, SR_CTAID.Y ;  /* 0x00000000000479c3 */ /* 0x000ef00000002600 */
[----:B------:R-:W4:Y:S01]  /*0070*/  LDC R12, c[0x0][0x3a8] ;  /* 0x0000ea00ff0c7b82 */ /* 0x000f220000000800 */
[----:B-1----:R-:W-:-:S02]  /*0080*/  IMAD R2, R2, UR5, RZ ;  /* 0x0000000502027c24 */ /* 0x002fc4000f8e02ff */
[----:B------:R-:W-:-:S05]  /*0090*/  IMAD R9, R3, UR5, RZ ;  /* 0x0000000503097c24 */ /* 0x000fca000f8e02ff */
[----:B------:R-:W1:Y:S01]  /*00a0*/  LDC.64 R6, c[0x0][0x388] ;  /* 0x0000e200ff067b82 */ /* 0x000e620000000a00 */
[----:B0-----:R-:W-:-:S07]  /*00b0*/  IMAD R10, R3, UR8, R0 ;  /* 0x00000008030a7c24 */ /* 0x001fce000f8e0200 */
[----:B------:R-:W0:Y:S01]  /*00c0*/  LDC.64 R4, c[0x0][0x380] ;  /* 0x0000e000ff047b82 */ /* 0x000e220000000a00 */
[----:B---3--:R-:W-:Y:S01]  /*00d0*/  IADD3 R8, PT, PT, R2, UR4, RZ ;  /* 0x0000000402087c10 */ /* 0x008fe2000fffe0ff */
[----:B----4-:R-:W-:-:S04]  /*00e0*/  IMAD R11, R9, R12, R10 ;  /* 0x0000000c090b7224 */ /* 0x010fc800078e020a */
[----:B------:R-:W-:Y:S02]  /*00f0*/  IMAD R9, R8, R3, R0 ;  /* 0x0000000308097224 */ /* 0x000fe400078e0200 */
[----:B-1----:R-:W-:-:S06]  /*0100*/  IMAD.WIDE.U32 R6, R11, 0x4, R6 ;  /* 0x000000040b067825 */ /* 0x002fcc00078e0006 */
[----:B--2---:R-:W2:Y:S01]  /*0110*/  LDG.E.CONSTANT R7, desc[UR6][R6.64] ;  /* 0x0000000606077981 */ /* 0x004ea2000c1e9900 */
[----:B0-----:R-:W-:Y:S01]  /*0120*/  IMAD.WIDE.U32 R4, R9, 0x4, R4 ;  /* 0x0000000409047825 */ /* 0x001fe200078e0004 */
[----:B------:R-:W0:Y:S05]  /*0130*/  S2UR UR5, SR_CgaCtaId ;  /* 0x00000000000579c3 */ /* 0x000e2a0000008800 */
[----:B------:R-:W2:Y:S03]  /*0140*/  LDG.E.CONSTANT R4, desc[UR6][R4.64] ;  /* 0x0000000604047981 */ /* 0x000ea6000c1e9900 */
[----:B------:R-:W1:Y:S01]  /*0150*/  LDC.64 R8, c[0x0][0x390] ;  /* 0x0000e400ff087b82 */ /* 0x000e620000000a00 */
[----:B------:R-:W-:Y:S01]  /*0160*/  IMAD R11, R12, UR4, RZ ;  /* 0x000000040c0b7c24 */ /* 0x000fe2000f8e02ff */
[----:B------:R-:W-:-:S03]  /*0170*/  UMOV UR4, 0x400 ;  /* 0x0000040000047882 */ /* 0x000fc60000000000 */
[----:B------:R-:W-:Y:S01]  /*0180*/  IMAD R11, R2, R12, R11 ;  /* 0x0000000c020b7224 */ /* 0x000fe200078e020b */
[----:B------:R-:W3:Y:S03]  /*0190*/  LDCU UR9, c[0x0][0x360] ;  /* 0x00006c00ff0977ac */ /* 0x000ee60008000800 */
[----:B------:R-:W-:Y:S01]  /*01a0*/  IMAD R3, R11, R3, R10 ;  /* 0x000000030b037224 */ /* 0x000fe200078e020a */
[----:B0-----:R-:W-:-:S03]  /*01b0*/  ULEA UR4, UR5, UR4, 0x18 ;  /* 0x0000000405047291 */ /* 0x001fc6000f8ec0ff */
[----:B-1----:R-:W-:Y:S01]  /*01c0*/  IMAD.WIDE.U32 R2, R3, 0x4, R8 ;  /* 0x0000000403027825 */ /* 0x002fe200078e0008 */
[----:B---3--:R-:W-:Y:S01]  /*01d0*/  UISETP.GE.U32.AND UP0, UPT, UR9, 0x2, UPT ;  /* 0x000000020900788c */ /* 0x008fe2000bf06070 */
[----:B------:R-:W-:Y:S02]  /*01e0*/  ISETP.NE.AND P0, PT, R0, RZ, PT ;  /* 0x000000ff0000720c */ /* 0x000fe40003f05270 */
[----:B--2---:R-:W-:Y:S02]  /*01f0*/  FMNMX R13, R4, R7, PT ;  /* 0x00000007040d7209 */ /* 0x004fe40003800000 */
[----:B------:R-:W-:-:S03]  /*0200*/  LEA R4, R0, UR4, 0x2 ;  /* 0x0000000400047c11 */ /* 0x000fc6000f8e10ff */
[----:B------:R0:W-:Y:S04]  /*0210*/  STG.E desc[UR6][R2.64], R13 ;  /* 0x0000000d02007986 */ /* 0x0001e8000c101906 */
[----:B------:R0:W-:Y:S01]  /*0220*/  STS [R4], R13 ;  /* 0x0000000d04007388 */ /* 0x0001e20000000800 */
[----:B------:R-:W-:Y:S06]  /*0230*/  BAR.SYNC.DEFER_BLOCKING 0x0 ;  /* 0x0000000000007b1d */ /* 0x000fec0000010000 */
[----:B------:R-:W-:Y:S05]  /*0240*/  BRA.U !UP0, `(.L_x_3) ;  /* 0x0000000108307547 */ /* 0x000fea000b800000 */
[----:B0-----:R-:W-:-:S07]  /*0250*/  MOV R2, UR9 ;  /* 0x0000000900027c02 */ /* 0x001fce0008000f00 */
.L_x_4:
        /* <DEDUP_REMOVED lines=11> */
.L_x_3:
        /* <DEDUP_REMOVED lines=10> */
.L_x_5:
        /* <DEDUP_REMOVED lines=13> */
.L_x_7:


//--------------------- .nv.shared._Z24max_min_lineal_kernel_v2PKfS0_PfS1_iiii --------------------------
	.section	.nv.shared._Z24max_min_lineal_kernel_v2PKfS0_PfS1_iiii,"aw",@nobits
	.sectionflags	@""
	.align	16
	.zero		1024


//--------------------- .nv.shared.reserved.0     --------------------------
	.section	.nv.shared.reserved.0,"aw",@nobits
	.weak		__nv_reservedSMEM_offset_0_alias
	.size		__nv_reservedSMEM_offset_0_alias, 0, 64
	.other		__nv_reservedSMEM_offset_0_alias,@"STO_CUDA_RESERVED_SHARED STV_DEFAULT"
__nv_reservedSMEM_offset_0_alias:
	.zero		0
	.zero		64


//--------------------- .nv.shared._Z21max_min_lineal_kernelPKfS0_PfS1_iiii --------------------------
	.section	.nv.shared._Z21max_min_lineal_kernelPKfS0_PfS1_iiii,"aw",@nobits
	.sectionflags	@""
	.align	16
	.zero		1024


//--------------------- .nv.constant0._Z24max_min_lineal_kernel_v2PKfS0_PfS1_iiii --------------------------
	.section	.nv.constant0._Z24max_min_lineal_kernel_v2PKfS0_PfS1_iiii,"a",@progbits
	.sectionflags	@""
	.align	4
.nv.constant0._Z24max_min_lineal_kernel_v2PKfS0_PfS1_iiii:
	.zero		944


//--------------------- .nv.constant0._Z21max_min_lineal_kernelPKfS0_PfS1_iiii --------------------------
	.section	.nv.constant0._Z21max_min_lineal_kernelPKfS0_PfS1_iiii,"a",@progbits
	.sectionflags	@""
	.align	4
.nv.constant0._Z21max_min_lineal_kernelPKfS0_PfS1_iiii:
	.zero		944


//--------------------- SYMBOLS --------------------------

	.type		.nv.reservedSmem.offset0,@object
	.size		.nv.reservedSmem.offset0,0x4
	.type		.nv.reservedSmem.cap,@object
	.size		.nv.reservedSmem.cap,0x4
